//
// Generated by NVIDIA NVVM Compiler
//
// Compiler Build ID: CL-36424714
// Cuda compilation tools, release 13.0, V13.0.88
// Based on NVVM 20.0.0
//

.version 9.0
.target sm_100
.address_size 64

	// .globl	_Z4spmvPdS_PjS0_S_jjjj

.visible .entry _Z4spmvPdS_PjS0_S_jjjj(
	.param .u64 .ptr .align 1 _Z4spmvPdS_PjS0_S_jjjj_param_0,
	.param .u64 .ptr .align 1 _Z4spmvPdS_PjS0_S_jjjj_param_1,
	.param .u64 .ptr .align 1 _Z4spmvPdS_PjS0_S_jjjj_param_2,
	.param .u64 .ptr .align 1 _Z4spmvPdS_PjS0_S_jjjj_param_3,
	.param .u64 .ptr .align 1 _Z4spmvPdS_PjS0_S_jjjj_param_4,
	.param .u32 _Z4spmvPdS_PjS0_S_jjjj_param_5,
	.param .u32 _Z4spmvPdS_PjS0_S_jjjj_param_6,
	.param .u32 _Z4spmvPdS_PjS0_S_jjjj_param_7,
	.param .u32 _Z4spmvPdS_PjS0_S_jjjj_param_8
)
{
	.reg .pred 	%p<3>;
	.reg .b32 	%r<12>;
	.reg .b64 	%rd<16>;
	.reg .b64 	%fd<6>;

	ld.param.u64 	%rd5, [_Z4spmvPdS_PjS0_S_jjjj_param_0];
	ld.param.u64 	%rd6, [_Z4spmvPdS_PjS0_S_jjjj_param_1];
	ld.param.u64 	%rd7, [_Z4spmvPdS_PjS0_S_jjjj_param_2];
	ld.param.u64 	%rd8, [_Z4spmvPdS_PjS0_S_jjjj_param_4];
	ld.param.u32 	%r4, [_Z4spmvPdS_PjS0_S_jjjj_param_5];
	ld.param.u32 	%r5, [_Z4spmvPdS_PjS0_S_jjjj_param_8];
	mov.u32 	%r6, %ctaid.x;
	mov.u32 	%r7, %ntid.x;
	mov.u32 	%r8, %tid.x;
	mad.lo.s32 	%r11, %r6, %r7, %r8;
	setp.ge.u32 	%p1, %r11, %r5;
	@%p1 bra 	$L__BB0_3;
	cvta.to.global.u64 	%rd1, %rd8;
	cvta.to.global.u64 	%rd2, %rd6;
	cvta.to.global.u64 	%rd3, %rd7;
	cvta.to.global.u64 	%rd4, %rd5;
$L__BB0_2:
	mul.wide.s32 	%rd9, %r11, 8;
	add.s64 	%rd10, %rd1, %rd9;
	ld.global.f64 	%fd1, [%rd10];
	add.s64 	%rd11, %rd2, %rd9;
	ld.global.f64 	%fd2, [%rd11];
	cvt.rzi.u32.f64 	%r9, %fd2;
	cvt.rn.f64.u32 	%fd3, %r9;
	mul.f64 	%fd4, %fd1, %fd3;
	mul.wide.s32 	%rd12, %r11, 4;
	add.s64 	%rd13, %rd3, %rd12;
	ld.global.u32 	%r10, [%rd13];
	mul.wide.u32 	%rd14, %r10, 8;
	add.s64 	%rd15, %rd4, %rd14;
	atom.global.add.f64 	%fd5, [%rd15], %fd4;
	add.s32 	%r11, %r11, %r4;
	setp.lt.u32 	%p2, %r11, %r5;
	@%p2 bra 	$L__BB0_2;
$L__BB0_3:
	ret;

}


// ===== COMPILED SASS (sm_100) =====

	.target	sm_100

	.elftype	@"ET_EXEC"


//--------------------- .note.nv.tkinfo           --------------------------
	.section	.note.nv.tkinfo,"",@"SHT_NOTE"
	.sectionflags	@"SHF_NOTE_NV_TKINFO"
	.tkinfo
        /*0018*/ 	.word	0x00000002
        /*0030*/ 	.string	""
        /*0030*/ 	.string	"ptxas"
        /*0030*/ 	.string	"Cuda compilation tools, release 13.0, V13.0.88"
        /*0030*/ 	.string	"Build cuda_13.0.r13.0/compiler.36424714_0"
        /*0030*/ 	.string	"-arch sm_100 -m 64 "



//--------------------- .note.nv.cuinfo           --------------------------
	.section	.note.nv.cuinfo,"",@"SHT_NOTE"
	.sectionflags	@"SHF_NOTE_NV_CUINFO"
        /*0018*/ 	.short	0x0002
        /*001a*/ 	.short	0x0064
        /*001c*/ 	.short	0x0082
	.zero		2


//--------------------- .nv.info                  --------------------------
	.section	.nv.info,"",@"SHT_CUDA_INFO"
	.align	4


	//----- nvinfo : EIATTR_REGCOUNT
	.align		4
        /*0000*/ 	.byte	0x04, 0x2f
        /*0002*/ 	.short	(.L_1 - .L_0)
	.align		4
.L_0:
        /*0004*/ 	.word	index@(_Z4spmvPdS_PjS0_S_jjjj)
        /*0008*/ 	.word	0x00000019


	//----- nvinfo : EIATTR_FRAME_SIZE
	.align		4
.L_1:
        /*000c*/ 	.byte	0x04, 0x11
        /*000e*/ 	.short	(.L_3 - .L_2)
	.align		4
.L_2:
        /*0010*/ 	.word	index@(_Z4spmvPdS_PjS0_S_jjjj)
        /*0014*/ 	.word	0x00000000


	//----- nvinfo : EIATTR_MIN_STACK_SIZE
	.align		4
.L_3:
        /*0018*/ 	.byte	0x04, 0x12
        /*001a*/ 	.short	(.L_5 - .L_4)
	.align		4
.L_4:
        /*001c*/ 	.word	index@(_Z4spmvPdS_PjS0_S_jjjj)
        /*0020*/ 	.word	0x00000000
.L_5:


//--------------------- .nv.compat                --------------------------
	.section	.nv.compat,"",@"SHT_CUDA_COMPAT_INFO"
	.align	4
        /*0000*/ 	.byte	0x02, 0x09, 0x00, 0x00, 0x02, 0x02, 0x01, 0x00, 0x02, 0x05, 0x05, 0x00, 0x03, 0x07, 0x01, 0x01
        /*0010*/ 	.byte	0x02, 0x03, 0x00, 0x00, 0x02, 0x06, 0x01, 0x00, 0x04, 0x0b, 0x08, 0x00, 0x01, 0x00, 0x00, 0x00
        /*0020*/ 	.byte	0x00, 0x00, 0x00, 0x00


//--------------------- .nv.info._Z4spmvPdS_PjS0_S_jjjj --------------------------
	.section	.nv.info._Z4spmvPdS_PjS0_S_jjjj,"",@"SHT_CUDA_INFO"
	.sectionflags	@""
	.align	4


	//----- nvinfo : EIATTR_CUDA_API_VERSION
	.align		4
        /*0000*/ 	.byte	0x04, 0x37
        /*0002*/ 	.short	(.L_7 - .L_6)
.L_6:
        /*0004*/ 	.word	0x00000082


	//----- nvinfo : EIATTR_KPARAM_INFO
	.align		4
.L_7:
        /*0008*/ 	.byte	0x04, 0x17
        /*000a*/ 	.short	(.L_9 - .L_8)
.L_8:
        /*000c*/ 	.word	0x00000000
        /*0010*/ 	.short	0x0008
        /*0012*/ 	.short	0x0034
        /*0014*/ 	.byte	0x00, 0xf0, 0x11, 0x00


	//----- nvinfo : EIATTR_KPARAM_INFO
	.align		4
.L_9:
        /*0018*/ 	.byte	0x04, 0x17
        /*001a*/ 	.short	(.L_11 - .L_10)
.L_10:
        /*001c*/ 	.word	0x00000000
        /*0020*/ 	.short	0x0007
        /*0022*/ 	.short	0x0030
        /*0024*/ 	.byte	0x00, 0xf0, 0x11, 0x00


	//----- nvinfo : EIATTR_KPARAM_INFO
	.align		4
.L_11:
        /*0028*/ 	.byte	0x04, 0x17
        /*002a*/ 	.short	(.L_13 - .L_12)
.L_12:
        /*002c*/ 	.word	0x00000000
        /*0030*/ 	.short	0x0006
        /*0032*/ 	.short	0x002c
        /*0034*/ 	.byte	0x00, 0xf0, 0x11, 0x00


	//----- nvinfo : EIATTR_KPARAM_INFO
	.align		4
.L_13:
        /*0038*/ 	.byte	0x04, 0x17
        /*003a*/ 	.short	(.L_15 - .L_14)
.L_14:
        /*003c*/ 	.word	0x00000000
        /*0040*/ 	.short	0x0005
        /*0042*/ 	.short	0x0028
        /*0044*/ 	.byte	0x00, 0xf0, 0x11, 0x00


	//----- nvinfo : EIATTR_KPARAM_INFO
	.align		4
.L_15:
        /*0048*/ 	.byte	0x04, 0x17
        /*004a*/ 	.short	(.L_17 - .L_16)
.L_16:
        /*004c*/ 	.word	0x00000000
        /*0050*/ 	.short	0x0004
        /*0052*/ 	.short	0x0020
        /*0054*/ 	.byte	0x00, 0xf5, 0x21, 0x00


	//----- nvinfo : EIATTR_KPARAM_INFO
	.align		4
.L_17:
        /*0058*/ 	.byte	0x04, 0x17
        /*005a*/ 	.short	(.L_19 - .L_18)
.L_18:
        /*005c*/ 	.word	0x00000000
        /*0060*/ 	.short	0x0003
        /*0062*/ 	.short	0x0018
        /*0064*/ 	.byte	0x00, 0xf5, 0x21, 0x00


	//----- nvinfo : EIATTR_KPARAM_INFO
	.align		4
.L_19:
        /*0068*/ 	.byte	0x04, 0x17
        /*006a*/ 	.short	(.L_21 - .L_20)
.L_20:
        /*006c*/ 	.word	0x00000000
        /*0070*/ 	.short	0x0002
        /*0072*/ 	.short	0x0010
        /*0074*/ 	.byte	0x00, 0xf5, 0x21, 0x00


	//----- nvinfo : EIATTR_KPARAM_INFO
	.align		4
.L_21:
        /*0078*/ 	.byte	0x04, 0x17
        /*007a*/ 	.short	(.L_23 - .L_22)
.L_22:
        /*007c*/ 	.word	0x00000000
        /*0080*/ 	.short	0x0001
        /*0082*/ 	.short	0x0008
        /*0084*/ 	.byte	0x00, 0xf5, 0x21, 0x00


	//----- nvinfo : EIATTR_KPARAM_INFO
	.align		4
.L_23:
        /*0088*/ 	.byte	0x04, 0x17
        /*008a*/ 	.short	(.L_25 - .L_24)
.L_24:
        /*008c*/ 	.word	0x00000000
        /*0090*/ 	.short	0x0000
        /*0092*/ 	.short	0x0000
        /*0094*/ 	.byte	0x00, 0xf5, 0x21, 0x00


	//----- nvinfo : EIATTR_SPARSE_MMA_MASK
	.align		4
.L_25:
        /*0098*/ 	.byte	0x03, 0x50
        /*009a*/ 	.short	0x0000


	//----- nvinfo : EIATTR_MAXREG_COUNT
	.align		4
        /*009c*/ 	.byte	0x03, 0x1b
        /*009e*/ 	.short	0x00ff


	//----- nvinfo : EIATTR_MERCURY_ISA_VERSION
	.align		4
        /*00a0*/ 	.byte	0x03, 0x5f
        /*00a2*/ 	.short	0x0101


	//----- nvinfo : EIATTR_VRC_CTA_INIT_COUNT
	.align		4
        /*00a4*/ 	.byte	0x02, 0x4a
	.zero		1
	.zero		1


	//----- nvinfo : EIATTR_EXIT_INSTR_OFFSETS
	.align		4
        /*00a8*/ 	.byte	0x04, 0x1c
        /*00aa*/ 	.short	(.L_27 - .L_26)


	//   ....[0]....
.L_26:
        /*00ac*/ 	.word	0x00000080


	//   ....[1]....
        /*00b0*/ 	.word	0x00000200


	//----- nvinfo : EIATTR_CRS_STACK_SIZE
	.align		4
.L_27:
        /*00b4*/ 	.byte	0x04, 0x1e
        /*00b6*/ 	.short	(.L_29 - .L_28)
.L_28:
        /*00b8*/ 	.word	0x00000000


	//----- nvinfo : EIATTR_CBANK_PARAM_SIZE
	.align		4
.L_29:
        /*00bc*/ 	.byte	0x03, 0x19
        /*00be*/ 	.short	0x0038


	//----- nvinfo : EIATTR_PARAM_CBANK
	.align		4
        /*00c0*/ 	.byte	0x04, 0x0a
        /*00c2*/ 	.short	(.L_31 - .L_30)
	.align		4
.L_30:
        /*00c4*/ 	.word	index@(.nv.constant0._Z4spmvPdS_PjS0_S_jjjj)
        /*00c8*/ 	.short	0x0380
        /*00ca*/ 	.short	0x0038


	//----- nvinfo : EIATTR_SW_WAR
	.align		4
.L_31:
        /*00cc*/ 	.byte	0x04, 0x36
        /*00ce*/ 	.short	(.L_33 - .L_32)
.L_32:
        /*00d0*/ 	.word	0x00000008
.L_33:


//--------------------- .nv.callgraph             --------------------------
	.section	.nv.callgraph,"",@"SHT_CUDA_CALLGRAPH"
	.align	4
	.sectionentsize	8
	.align		4
        /*0000*/ 	.word	0x00000000
	.align		4
        /*0004*/ 	.word	0xffffffff
	.align		4
        /*0008*/ 	.word	0x00000000
	.align		4
        /*000c*/ 	.word	0xfffffffe
	.align		4
        /*0010*/ 	.word	0x00000000
	.align		4
        /*0014*/ 	.word	0xfffffffd
	.align		4
        /*0018*/ 	.word	0x00000000
	.align		4
        /*001c*/ 	.word	0xfffffffc


//--------------------- .text._Z4spmvPdS_PjS0_S_jjjj --------------------------
	.section	.text._Z4spmvPdS_PjS0_S_jjjj,"ax",@progbits
	.align	128
        .global         _Z4spmvPdS_PjS0_S_jjjj
        .type           _Z4spmvPdS_PjS0_S_jjjj,@function
        .size           _Z4spmvPdS_PjS0_S_jjjj,(.L_x_2 - _Z4spmvPdS_PjS0_S_jjjj)
        .other          _Z4spmvPdS_PjS0_S_jjjj,@"STO_CUDA_ENTRY STV_DEFAULT"
_Z4spmvPdS_PjS0_S_jjjj:
.text._Z4spmvPdS_PjS0_S_jjjj:
[----:B------:R-:W-:Y:S01]  /*0000*/  LDC R1, c[0x0][0x37c] ;  /* 0x0000df00ff017b82 */ /* 0x000fe20000000800 */
[----:B------:R-:W0:Y:S07]  /*0010*/  S2R R3, SR_TID.X ;  /* 0x0000000000037919 */ /* 0x000e2e0000002100 */
[----:B------:R-:W0:Y:S01]  /*0020*/  S2UR UR4, SR_CTAID.X ;  /* 0x00000000000479c3 */ /* 0x000e220000002500 */
[----:B------:R-:W1:Y:S07]  /*0030*/  LDCU UR5, c[0x0][0x3b4] ;  /* 0x00007680ff0577ac */ /* 0x000e6e0008000800 */
[----:B------:R-:W0:Y:S02]  /*0040*/  LDC R0, c[0x0][0x360] ;  /* 0x0000d800ff007b82 */ /* 0x000e240000000800 */
[----:B0-----:R-:W-:Y:S01]  /*0050*/  IMAD R0, R0, UR4, R3 ;  /* 0x0000000400007c24 */ /* 0x001fe2000f8e0203 */
[----:B------:R-:W0:Y:S04]  /*0060*/  LDCU UR4, c[0x0][0x3a8] ;  /* 0x00007500ff0477ac */ /* 0x000e280008000800 */
[----:B-1----:R-:W-:-:S13]  /*0070*/  ISETP.GE.U32.AND P0, PT, R0, UR5, PT ;  /* 0x0000000500007c0c */ /* 0x002fda000bf06070 */
[----:B0-----:R-:W-:Y:S05]  /*0080*/  @P0 EXIT ;  /* 0x000000000000094d */ /* 0x001fea0003800000 */
[----:B------:R-:W0:Y:S08]  /*0090*/  LDC.64 R20, c[0x0][0x358] ;  /* 0x0000d600ff147b82 */ /* 0x000e300000000a00 */
[----:B------:R-:W1:Y:S08]  /*00a0*/  LDC.64 R8, c[0x0][0x3a0] ;  /* 0x0000e800ff087b82 */ /* 0x000e700000000a00 */
[----:B------:R-:W2:Y:S08]  /*00b0*/  LDC.64 R6, c[0x0][0x390] ;  /* 0x0000e400ff067b82 */ /* 0x000eb00000000a00 */
[----:B------:R-:W3:Y:S08]  /*00c0*/  LDC.64 R4, c[0x0][0x380] ;  /* 0x0000e000ff047b82 */ /* 0x000ef00000000a00 */
[----:B------:R-:W4:Y:S02]  /*00d0*/  LDC.64 R2, c[0x0][0x388] ;  /* 0x0000e200ff027b82 */ /* 0x000f240000000a00 */
.L_x_0:
[----:B0-----:R-:W-:Y:S01]  /*00e0*/  R2UR UR6, R20 ;  /* 0x00000000140672ca */ /* 0x001fe200000e0000 */
[----:B----4-:R-:W-:Y:S01]  /*00f0*/  IMAD.WIDE R12, R0, 0x8, R2 ;  /* 0x00000008000c7825 */ /* 0x010fe200078e0202 */
[----:B------:R-:W-:-:S13]  /*0100*/  R2UR UR7, R21 ;  /* 0x00000000150772ca */ /* 0x000fda00000e0000 */
[----:B------:R-:W4:Y:S01]  /*0110*/  LDG.E.64 R12, desc[UR6][R12.64] ;  /* 0x000000060c0c7981 */ /* 0x000f22000c1e1b00 */
[----:B------:R-:W-:Y:S01]  /*0120*/  R2UR UR8, R20 ;  /* 0x00000000140872ca */ /* 0x000fe200000e0000 */
[----:B-1----:R-:W-:Y:S01]  /*0130*/  IMAD.WIDE R10, R0, 0x8, R8 ;  /* 0x00000008000a7825 */ /* 0x002fe200078e0208 */
[----:B------:R-:W-:-:S03]  /*0140*/  R2UR UR9, R21 ;  /* 0x00000000150972ca */ /* 0x000fc600000e0000 */
[C---:B--2---:R-:W-:Y:S02]  /*0150*/  IMAD.WIDE R16, R0.reuse, 0x4, R6 ;  /* 0x0000000400107825 */ /* 0x044fe400078e0206 */
[----:B------:R-:W2:Y:S08]  /*0160*/  LDG.E.64 R10, desc[UR6][R10.64] ;  /* 0x000000060a0a7981 */ /* 0x000eb0000c1e1b00 */
[----:B------:R-:W3:Y:S01]  /*0170*/  LDG.E R17, desc[UR8][R16.64] ;  /* 0x0000000810117981 */ /* 0x000ee2000c1e1900 */
[----:B------:R-:W-:-:S04]  /*0180*/  IADD3 R0, PT, PT, R0, UR4, RZ ;  /* 0x0000000400007c10 */ /* 0x000fc8000fffe0ff */
[----:B------:R-:W-:Y:S01]  /*0190*/  ISETP.GE.U32.AND P0, PT, R0, UR5, PT ;  /* 0x0000000500007c0c */ /* 0x000fe2000bf06070 */
[----:B----4-:R-:W0:Y:S08]  /*01a0*/  F2I.U32.F64.TRUNC R22, R12 ;  /* 0x0000000c00167311 */ /* 0x010e30000030d000 */
[----:B0-----:R-:W2:Y:S01]  /*01b0*/  I2F.F64.U32 R14, R22 ;  /* 0x00000016000e7312 */ /* 0x001ea20000201800 */
[----:B---3--:R-:W-:Y:S01]  /*01c0*/  IMAD.WIDE.U32 R18, R17, 0x8, R4 ;  /* 0x0000000811127825 */ /* 0x008fe200078e0004 */
[----:B--2---:R-:W-:-:S07]  /*01d0*/  DMUL R14, R10, R14 ;  /* 0x0000000e0a0e7228 */ /* 0x004fce0000000000 */
[----:B------:R0:W-:Y:S01]  /*01e0*/  REDG.E.ADD.F64.RN.STRONG.GPU desc[UR6][R18.64], R14 ;  /* 0x0000000e120079a6 */ /* 0x0001e2000c12ff06 */
[----:B------:R-:W-:Y:S05]  /*01f0*/  @!P0 BRA `(.L_x_0) ;  /* 0xfffffffc00b88947 */ /* 0x000fea000383ffff */
[----:B------:R-:W-:Y:S05]  /*0200*/  EXIT ;  /* 0x000000000000794d */ /* 0x000fea0003800000 */
.L_x_1:
[----:B------:R-:W-:-:S00]  /*0210*/  BRA `(.L_x_1) ;  /* 0xfffffffc00fc7947 */ /* 0x000fc0000383ffff */
[----:B------:R-:W-:-:S00]  /*0220*/  NOP ;  /* 0x0000000000007918 */ /* 0x000fc00000000000 */
        /* <DEDUP_REMOVED lines=13> */
.L_x_2:


//--------------------- .nv.shared.reserved.0     --------------------------
	.section	.nv.shared.reserved.0,"aw",@nobits
	.weak		__nv_reservedSMEM_offset_0_alias
	.size		__nv_reservedSMEM_offset_0_alias, 0, 64
	.other		__nv_reservedSMEM_offset_0_alias,@"STO_CUDA_RESERVED_SHARED STV_DEFAULT"
__nv_reservedSMEM_offset_0_alias:
	.zero		0
	.zero		64


//--------------------- .nv.constant0._Z4spmvPdS_PjS0_S_jjjj --------------------------
	.section	.nv.constant0._Z4spmvPdS_PjS0_S_jjjj,"a",@progbits
	.sectionflags	@""
	.align	4
.nv.constant0._Z4spmvPdS_PjS0_S_jjjj:
	.zero		952


//--------------------- SYMBOLS --------------------------

	.type		.nv.reservedSmem.offset0,@object
	.size		.nv.reservedSmem.offset0,0x4
